//
// Generated by NVIDIA NVVM Compiler
//
// Compiler Build ID: CL-36424714
// Cuda compilation tools, release 13.0, V13.0.88
// Based on NVVM 20.0.0
//

.version 9.0
.target sm_100
.address_size 64

	// .globl	kv_insert_f32

.visible .entry kv_insert_f32(
	.param .u64 .ptr .align 1 kv_insert_f32_param_0,
	.param .u64 .ptr .align 1 kv_insert_f32_param_1,
	.param .u64 .ptr .align 1 kv_insert_f32_param_2,
	.param .u64 .ptr .align 1 kv_insert_f32_param_3,
	.param .u32 kv_insert_f32_param_4,
	.param .u32 kv_insert_f32_param_5,
	.param .u32 kv_insert_f32_param_6,
	.param .u32 kv_insert_f32_param_7,
	.param .u64 .ptr .align 1 kv_insert_f32_param_8
)
{
	.reg .pred 	%p<2>;
	.reg .b32 	%r<15>;
	.reg .b32 	%f<3>;
	.reg .b64 	%rd<26>;

	ld.param.u64 	%rd2, [kv_insert_f32_param_1];
	ld.param.u64 	%rd3, [kv_insert_f32_param_2];
	ld.param.u64 	%rd4, [kv_insert_f32_param_3];
	ld.param.u32 	%r4, [kv_insert_f32_param_4];
	ld.param.u32 	%r5, [kv_insert_f32_param_5];
	ld.param.u32 	%r2, [kv_insert_f32_param_6];
	ld.param.u32 	%r3, [kv_insert_f32_param_7];
	ld.param.u64 	%rd5, [kv_insert_f32_param_8];
	mul.lo.s32 	%r6, %r5, %r4;
	mul.lo.s32 	%r7, %r6, %r2;
	mov.u32 	%r8, %ctaid.x;
	shl.b32 	%r9, %r8, 8;
	mov.u32 	%r10, %tid.x;
	add.s32 	%r1, %r9, %r10;
	setp.ge.s32 	%p1, %r1, %r7;
	@%p1 bra 	$L__BB0_2;
	ld.param.u64 	%rd25, [kv_insert_f32_param_0];
	cvta.to.global.u64 	%rd6, %rd5;
	cvta.to.global.u64 	%rd7, %rd25;
	cvta.to.global.u64 	%rd8, %rd3;
	cvta.to.global.u64 	%rd9, %rd2;
	cvta.to.global.u64 	%rd10, %rd4;
	ld.global.nc.u32 	%r11, [%rd6];
	cvt.s64.s32 	%rd11, %r11;
	div.s32 	%r12, %r1, %r2;
	mul.lo.s32 	%r13, %r12, %r2;
	sub.s32 	%r14, %r1, %r13;
	cvt.s64.s32 	%rd12, %r2;
	mul.wide.s32 	%rd13, %r12, %r2;
	cvt.s64.s32 	%rd14, %r14;
	add.s64 	%rd15, %rd13, %rd14;
	mul.wide.s32 	%rd16, %r12, %r3;
	add.s64 	%rd17, %rd16, %rd11;
	mad.lo.s64 	%rd18, %rd17, %rd12, %rd14;
	shl.b64 	%rd19, %rd15, 2;
	add.s64 	%rd20, %rd7, %rd19;
	ld.global.nc.f32 	%f1, [%rd20];
	shl.b64 	%rd21, %rd18, 2;
	add.s64 	%rd22, %rd8, %rd21;
	st.global.f32 	[%rd22], %f1;
	add.s64 	%rd23, %rd9, %rd19;
	ld.global.nc.f32 	%f2, [%rd23];
	add.s64 	%rd24, %rd10, %rd21;
	st.global.f32 	[%rd24], %f2;
$L__BB0_2:
	ret;

}
	// .globl	kv_insert_f16
.visible .entry kv_insert_f16(
	.param .u64 .ptr .align 1 kv_insert_f16_param_0,
	.param .u64 .ptr .align 1 kv_insert_f16_param_1,
	.param .u64 .ptr .align 1 kv_insert_f16_param_2,
	.param .u64 .ptr .align 1 kv_insert_f16_param_3,
	.param .u32 kv_insert_f16_param_4,
	.param .u32 kv_insert_f16_param_5,
	.param .u32 kv_insert_f16_param_6,
	.param .u32 kv_insert_f16_param_7,
	.param .u64 .ptr .align 1 kv_insert_f16_param_8
)
{
	.reg .pred 	%p<2>;
	.reg .b16 	%rs<3>;
	.reg .b32 	%r<15>;
	.reg .b64 	%rd<26>;

	ld.param.u64 	%rd2, [kv_insert_f16_param_1];
	ld.param.u64 	%rd3, [kv_insert_f16_param_2];
	ld.param.u64 	%rd4, [kv_insert_f16_param_3];
	ld.param.u32 	%r4, [kv_insert_f16_param_4];
	ld.param.u32 	%r5, [kv_insert_f16_param_5];
	ld.param.u32 	%r2, [kv_insert_f16_param_6];
	ld.param.u32 	%r3, [kv_insert_f16_param_7];
	ld.param.u64 	%rd5, [kv_insert_f16_param_8];
	mul.lo.s32 	%r6, %r5, %r4;
	mul.lo.s32 	%r7, %r6, %r2;
	mov.u32 	%r8, %ctaid.x;
	shl.b32 	%r9, %r8, 8;
	mov.u32 	%r10, %tid.x;
	add.s32 	%r1, %r9, %r10;
	setp.ge.s32 	%p1, %r1, %r7;
	@%p1 bra 	$L__BB1_2;
	ld.param.u64 	%rd25, [kv_insert_f16_param_0];
	cvta.to.global.u64 	%rd6, %rd5;
	cvta.to.global.u64 	%rd7, %rd25;
	cvta.to.global.u64 	%rd8, %rd3;
	cvta.to.global.u64 	%rd9, %rd2;
	cvta.to.global.u64 	%rd10, %rd4;
	ld.global.nc.u32 	%r11, [%rd6];
	cvt.s64.s32 	%rd11, %r11;
	div.s32 	%r12, %r1, %r2;
	mul.lo.s32 	%r13, %r12, %r2;
	sub.s32 	%r14, %r1, %r13;
	cvt.s64.s32 	%rd12, %r2;
	mul.wide.s32 	%rd13, %r12, %r2;
	cvt.s64.s32 	%rd14, %r14;
	add.s64 	%rd15, %rd13, %rd14;
	mul.wide.s32 	%rd16, %r12, %r3;
	add.s64 	%rd17, %rd16, %rd11;
	mad.lo.s64 	%rd18, %rd17, %rd12, %rd14;
	shl.b64 	%rd19, %rd18, 1;
	add.s64 	%rd20, %rd8, %rd19;
	shl.b64 	%rd21, %rd15, 1;
	add.s64 	%rd22, %rd7, %rd21;
	ld.global.nc.u16 	%rs1, [%rd22];
	st.global.u16 	[%rd20], %rs1;
	add.s64 	%rd23, %rd10, %rd19;
	add.s64 	%rd24, %rd9, %rd21;
	ld.global.nc.u16 	%rs2, [%rd24];
	st.global.u16 	[%rd23], %rs2;
$L__BB1_2:
	ret;

}


// ===== COMPILED SASS (sm_100) =====

	.target	sm_100

	.elftype	@"ET_EXEC"


//--------------------- .note.nv.tkinfo           --------------------------
	.section	.note.nv.tkinfo,"",@"SHT_NOTE"
	.sectionflags	@"SHF_NOTE_NV_TKINFO"
	.tkinfo
        /*0018*/ 	.word	0x00000002
        /*0030*/ 	.string	""
        /*0030*/ 	.string	"ptxas"
        /*0030*/ 	.string	"Cuda compilation tools, release 13.0, V13.0.88"
        /*0030*/ 	.string	"Build cuda_13.0.r13.0/compiler.36424714_0"
        /*0030*/ 	.string	"-arch sm_100 -m 64 "



//--------------------- .note.nv.cuinfo           --------------------------
	.section	.note.nv.cuinfo,"",@"SHT_NOTE"
	.sectionflags	@"SHF_NOTE_NV_CUINFO"
        /*0018*/ 	.short	0x0002
        /*001a*/ 	.short	0x0064
        /*001c*/ 	.short	0x0082
	.zero		2


//--------------------- .nv.info                  --------------------------
	.section	.nv.info,"",@"SHT_CUDA_INFO"
	.align	4


	//----- nvinfo : EIATTR_REGCOUNT
	.align		4
        /*0000*/ 	.byte	0x04, 0x2f
        /*0002*/ 	.short	(.L_1 - .L_0)
	.align		4
.L_0:
        /*0004*/ 	.word	index@(kv_insert_f32)
        /*0008*/ 	.word	0x0000000e


	//----- nvinfo : EIATTR_FRAME_SIZE
	.align		4
.L_1:
        /*000c*/ 	.byte	0x04, 0x11
        /*000e*/ 	.short	(.L_3 - .L_2)
	.align		4
.L_2:
        /*0010*/ 	.word	index@(kv_insert_f32)
        /*0014*/ 	.word	0x00000000


	//----- nvinfo : EIATTR_REGCOUNT
	.align		4
.L_3:
        /*0018*/ 	.byte	0x04, 0x2f
        /*001a*/ 	.short	(.L_5 - .L_4)
	.align		4
.L_4:
        /*001c*/ 	.word	index@(kv_insert_f16)
        /*0020*/ 	.word	0x0000000e


	//----- nvinfo : EIATTR_FRAME_SIZE
	.align		4
.L_5:
        /*0024*/ 	.byte	0x04, 0x11
        /*0026*/ 	.short	(.L_7 - .L_6)
	.align		4
.L_6:
        /*0028*/ 	.word	index@(kv_insert_f16)
        /*002c*/ 	.word	0x00000000


	//----- nvinfo : EIATTR_MIN_STACK_SIZE
	.align		4
.L_7:
        /*0030*/ 	.byte	0x04, 0x12
        /*0032*/ 	.short	(.L_9 - .L_8)
	.align		4
.L_8:
        /*0034*/ 	.word	index@(kv_insert_f16)
        /*0038*/ 	.word	0x00000000


	//----- nvinfo : EIATTR_MIN_STACK_SIZE
	.align		4
.L_9:
        /*003c*/ 	.byte	0x04, 0x12
        /*003e*/ 	.short	(.L_11 - .L_10)
	.align		4
.L_10:
        /*0040*/ 	.word	index@(kv_insert_f32)
        /*0044*/ 	.word	0x00000000
.L_11:


//--------------------- .nv.compat                --------------------------
	.section	.nv.compat,"",@"SHT_CUDA_COMPAT_INFO"
	.align	4
        /*0000*/ 	.byte	0x02, 0x09, 0x00, 0x00, 0x02, 0x02, 0x01, 0x00, 0x02, 0x05, 0x05, 0x00, 0x03, 0x07, 0x01, 0x01
        /*0010*/ 	.byte	0x02, 0x03, 0x00, 0x00, 0x02, 0x06, 0x01, 0x00, 0x04, 0x0b, 0x08, 0x00, 0x09, 0x00, 0x00, 0x00
        /*0020*/ 	.byte	0x00, 0x00, 0x00, 0x00


//--------------------- .nv.info.kv_insert_f16    --------------------------
	.section	.nv.info.kv_insert_f16,"",@"SHT_CUDA_INFO"
	.sectionflags	@""
	.align	4


	//----- nvinfo : EIATTR_CUDA_API_VERSION
	.align		4
        /*0000*/ 	.byte	0x04, 0x37
        /*0002*/ 	.short	(.L_13 - .L_12)
.L_12:
        /*0004*/ 	.word	0x00000082


	//----- nvinfo : EIATTR_KPARAM_INFO
	.align		4
.L_13:
        /*0008*/ 	.byte	0x04, 0x17
        /*000a*/ 	.short	(.L_15 - .L_14)
.L_14:
        /*000c*/ 	.word	0x00000000
        /*0010*/ 	.short	0x0008
        /*0012*/ 	.short	0x0030
        /*0014*/ 	.byte	0x00, 0xf5, 0x21, 0x00


	//----- nvinfo : EIATTR_KPARAM_INFO
	.align		4
.L_15:
        /*0018*/ 	.byte	0x04, 0x17
        /*001a*/ 	.short	(.L_17 - .L_16)
.L_16:
        /*001c*/ 	.word	0x00000000
        /*0020*/ 	.short	0x0007
        /*0022*/ 	.short	0x002c
        /*0024*/ 	.byte	0x00, 0xf0, 0x11, 0x00


	//----- nvinfo : EIATTR_KPARAM_INFO
	.align		4
.L_17:
        /*0028*/ 	.byte	0x04, 0x17
        /*002a*/ 	.short	(.L_19 - .L_18)
.L_18:
        /*002c*/ 	.word	0x00000000
        /*0030*/ 	.short	0x0006
        /*0032*/ 	.short	0x0028
        /*0034*/ 	.byte	0x00, 0xf0, 0x11, 0x00


	//----- nvinfo : EIATTR_KPARAM_INFO
	.align		4
.L_19:
        /*0038*/ 	.byte	0x04, 0x17
        /*003a*/ 	.short	(.L_21 - .L_20)
.L_20:
        /*003c*/ 	.word	0x00000000
        /*0040*/ 	.short	0x0005
        /*0042*/ 	.short	0x0024
        /*0044*/ 	.byte	0x00, 0xf0, 0x11, 0x00


	//----- nvinfo : EIATTR_KPARAM_INFO
	.align		4
.L_21:
        /*0048*/ 	.byte	0x04, 0x17
        /*004a*/ 	.short	(.L_23 - .L_22)
.L_22:
        /*004c*/ 	.word	0x00000000
        /*0050*/ 	.short	0x0004
        /*0052*/ 	.short	0x0020
        /*0054*/ 	.byte	0x00, 0xf0, 0x11, 0x00


	//----- nvinfo : EIATTR_KPARAM_INFO
	.align		4
.L_23:
        /*0058*/ 	.byte	0x04, 0x17
        /*005a*/ 	.short	(.L_25 - .L_24)
.L_24:
        /*005c*/ 	.word	0x00000000
        /*0060*/ 	.short	0x0003
        /*0062*/ 	.short	0x0018
        /*0064*/ 	.byte	0x00, 0xf5, 0x21, 0x00


	//----- nvinfo : EIATTR_KPARAM_INFO
	.align		4
.L_25:
        /*0068*/ 	.byte	0x04, 0x17
        /*006a*/ 	.short	(.L_27 - .L_26)
.L_26:
        /*006c*/ 	.word	0x00000000
        /*0070*/ 	.short	0x0002
        /*0072*/ 	.short	0x0010
        /*0074*/ 	.byte	0x00, 0xf5, 0x21, 0x00


	//----- nvinfo : EIATTR_KPARAM_INFO
	.align		4
.L_27:
        /*0078*/ 	.byte	0x04, 0x17
        /*007a*/ 	.short	(.L_29 - .L_28)
.L_28:
        /*007c*/ 	.word	0x00000000
        /*0080*/ 	.short	0x0001
        /*0082*/ 	.short	0x0008
        /*0084*/ 	.byte	0x00, 0xf5, 0x21, 0x00


	//----- nvinfo : EIATTR_KPARAM_INFO
	.align		4
.L_29:
        /*0088*/ 	.byte	0x04, 0x17
        /*008a*/ 	.short	(.L_31 - .L_30)
.L_30:
        /*008c*/ 	.word	0x00000000
        /*0090*/ 	.short	0x0000
        /*0092*/ 	.short	0x0000
        /*0094*/ 	.byte	0x00, 0xf5, 0x21, 0x00


	//----- nvinfo : EIATTR_SPARSE_MMA_MASK
	.align		4
.L_31:
        /*0098*/ 	.byte	0x03, 0x50
        /*009a*/ 	.short	0x0000


	//----- nvinfo : EIATTR_MAXREG_COUNT
	.align		4
        /*009c*/ 	.byte	0x03, 0x1b
        /*009e*/ 	.short	0x00ff


	//----- nvinfo : EIATTR_MERCURY_ISA_VERSION
	.align		4
        /*00a0*/ 	.byte	0x03, 0x5f
        /*00a2*/ 	.short	0x0101


	//----- nvinfo : EIATTR_VRC_CTA_INIT_COUNT
	.align		4
        /*00a4*/ 	.byte	0x02, 0x4a
	.zero		1
	.zero		1


	//----- nvinfo : EIATTR_EXIT_INSTR_OFFSETS
	.align		4
        /*00a8*/ 	.byte	0x04, 0x1c
        /*00aa*/ 	.short	(.L_33 - .L_32)


	//   ....[0]....
.L_32:
        /*00ac*/ 	.word	0x00000090


	//   ....[1]....
        /*00b0*/ 	.word	0x00000430


	//----- nvinfo : EIATTR_CBANK_PARAM_SIZE
	.align		4
.L_33:
        /*00b4*/ 	.byte	0x03, 0x19
        /*00b6*/ 	.short	0x0038


	//----- nvinfo : EIATTR_PARAM_CBANK
	.align		4
        /*00b8*/ 	.byte	0x04, 0x0a
        /*00ba*/ 	.short	(.L_35 - .L_34)
	.align		4
.L_34:
        /*00bc*/ 	.word	index@(.nv.constant0.kv_insert_f16)
        /*00c0*/ 	.short	0x0380
        /*00c2*/ 	.short	0x0038


	//----- nvinfo : EIATTR_SW_WAR
	.align		4
.L_35:
        /*00c4*/ 	.byte	0x04, 0x36
        /*00c6*/ 	.short	(.L_37 - .L_36)
.L_36:
        /*00c8*/ 	.word	0x00000008
.L_37:


//--------------------- .nv.info.kv_insert_f32    --------------------------
	.section	.nv.info.kv_insert_f32,"",@"SHT_CUDA_INFO"
	.sectionflags	@""
	.align	4


	//----- nvinfo : EIATTR_CUDA_API_VERSION
	.align		4
        /*0000*/ 	.byte	0x04, 0x37
        /*0002*/ 	.short	(.L_39 - .L_38)
.L_38:
        /*0004*/ 	.word	0x00000082


	//----- nvinfo : EIATTR_KPARAM_INFO
	.align		4
.L_39:
        /*0008*/ 	.byte	0x04, 0x17
        /*000a*/ 	.short	(.L_41 - .L_40)
.L_40:
        /*000c*/ 	.word	0x00000000
        /*0010*/ 	.short	0x0008
        /*0012*/ 	.short	0x0030
        /*0014*/ 	.byte	0x00, 0xf5, 0x21, 0x00


	//----- nvinfo : EIATTR_KPARAM_INFO
	.align		4
.L_41:
        /*0018*/ 	.byte	0x04, 0x17
        /*001a*/ 	.short	(.L_43 - .L_42)
.L_42:
        /*001c*/ 	.word	0x00000000
        /*0020*/ 	.short	0x0007
        /*0022*/ 	.short	0x002c
        /*0024*/ 	.byte	0x00, 0xf0, 0x11, 0x00


	//----- nvinfo : EIATTR_KPARAM_INFO
	.align		4
.L_43:
        /*0028*/ 	.byte	0x04, 0x17
        /*002a*/ 	.short	(.L_45 - .L_44)
.L_44:
        /*002c*/ 	.word	0x00000000
        /*0030*/ 	.short	0x0006
        /*0032*/ 	.short	0x0028
        /*0034*/ 	.byte	0x00, 0xf0, 0x11, 0x00


	//----- nvinfo : EIATTR_KPARAM_INFO
	.align		4
.L_45:
        /*0038*/ 	.byte	0x04, 0x17
        /*003a*/ 	.short	(.L_47 - .L_46)
.L_46:
        /*003c*/ 	.word	0x00000000
        /*0040*/ 	.short	0x0005
        /*0042*/ 	.short	0x0024
        /*0044*/ 	.byte	0x00, 0xf0, 0x11, 0x00


	//----- nvinfo : EIATTR_KPARAM_INFO
	.align		4
.L_47:
        /*0048*/ 	.byte	0x04, 0x17
        /*004a*/ 	.short	(.L_49 - .L_48)
.L_48:
        /*004c*/ 	.word	0x00000000
        /*0050*/ 	.short	0x0004
        /*0052*/ 	.short	0x0020
        /*0054*/ 	.byte	0x00, 0xf0, 0x11, 0x00


	//----- nvinfo : EIATTR_KPARAM_INFO
	.align		4
.L_49:
        /*0058*/ 	.byte	0x04, 0x17
        /*005a*/ 	.short	(.L_51 - .L_50)
.L_50:
        /*005c*/ 	.word	0x00000000
        /*0060*/ 	.short	0x0003
        /*0062*/ 	.short	0x0018
        /*0064*/ 	.byte	0x00, 0xf5, 0x21, 0x00


	//----- nvinfo : EIATTR_KPARAM_INFO
	.align		4
.L_51:
        /*0068*/ 	.byte	0x04, 0x17
        /*006a*/ 	.short	(.L_53 - .L_52)
.L_52:
        /*006c*/ 	.word	0x00000000
        /*0070*/ 	.short	0x0002
        /*0072*/ 	.short	0x0010
        /*0074*/ 	.byte	0x00, 0xf5, 0x21, 0x00


	//----- nvinfo : EIATTR_KPARAM_INFO
	.align		4
.L_53:
        /*0078*/ 	.byte	0x04, 0x17
        /*007a*/ 	.short	(.L_55 - .L_54)
.L_54:
        /*007c*/ 	.word	0x00000000
        /*0080*/ 	.short	0x0001
        /*0082*/ 	.short	0x0008
        /*0084*/ 	.byte	0x00, 0xf5, 0x21, 0x00


	//----- nvinfo : EIATTR_KPARAM_INFO
	.align		4
.L_55:
        /*0088*/ 	.byte	0x04, 0x17
        /*008a*/ 	.short	(.L_57 - .L_56)
.L_56:
        /*008c*/ 	.word	0x00000000
        /*0090*/ 	.short	0x0000
        /*0092*/ 	.short	0x0000
        /*0094*/ 	.byte	0x00, 0xf5, 0x21, 0x00


	//----- nvinfo : EIATTR_SPARSE_MMA_MASK
	.align		4
.L_57:
        /*0098*/ 	.byte	0x03, 0x50
        /*009a*/ 	.short	0x0000


	//----- nvinfo : EIATTR_MAXREG_COUNT
	.align		4
        /*009c*/ 	.byte	0x03, 0x1b
        /*009e*/ 	.short	0x00ff


	//----- nvinfo : EIATTR_MERCURY_ISA_VERSION
	.align		4
        /*00a0*/ 	.byte	0x03, 0x5f
        /*00a2*/ 	.short	0x0101


	//----- nvinfo : EIATTR_VRC_CTA_INIT_COUNT
	.align		4
        /*00a4*/ 	.byte	0x02, 0x4a
	.zero		1
	.zero		1


	//----- nvinfo : EIATTR_EXIT_INSTR_OFFSETS
	.align		4
        /*00a8*/ 	.byte	0x04, 0x1c
        /*00aa*/ 	.short	(.L_59 - .L_58)


	//   ....[0]....
.L_58:
        /*00ac*/ 	.word	0x00000090


	//   ....[1]....
        /*00b0*/ 	.word	0x00000430


	//----- nvinfo : EIATTR_CBANK_PARAM_SIZE
	.align		4
.L_59:
        /*00b4*/ 	.byte	0x03, 0x19
        /*00b6*/ 	.short	0x0038


	//----- nvinfo : EIATTR_PARAM_CBANK
	.align		4
        /*00b8*/ 	.byte	0x04, 0x0a
        /*00ba*/ 	.short	(.L_61 - .L_60)
	.align		4
.L_60:
        /*00bc*/ 	.word	index@(.nv.constant0.kv_insert_f32)
        /*00c0*/ 	.short	0x0380
        /*00c2*/ 	.short	0x0038


	//----- nvinfo : EIATTR_SW_WAR
	.align		4
.L_61:
        /*00c4*/ 	.byte	0x04, 0x36
        /*00c6*/ 	.short	(.L_63 - .L_62)
.L_62:
        /*00c8*/ 	.word	0x00000008
.L_63:


//--------------------- .nv.callgraph             --------------------------
	.section	.nv.callgraph,"",@"SHT_CUDA_CALLGRAPH"
	.align	4
	.sectionentsize	8
	.align		4
        /*0000*/ 	.word	0x00000000
	.align		4
        /*0004*/ 	.word	0xffffffff
	.align		4
        /*0008*/ 	.word	0x00000000
	.align		4
        /*000c*/ 	.word	0xfffffffe
	.align		4
        /*0010*/ 	.word	0x00000000
	.align		4
        /*0014*/ 	.word	0xfffffffd
	.align		4
        /*0018*/ 	.word	0x00000000
	.align		4
        /*001c*/ 	.word	0xfffffffc


//--------------------- .text.kv_insert_f16       --------------------------
	.section	.text.kv_insert_f16,"ax",@progbits
	.align	128
        .global         kv_insert_f16
        .type           kv_insert_f16,@function
        .size           kv_insert_f16,(.L_x_2 - kv_insert_f16)
        .other          kv_insert_f16,@"STO_CUDA_ENTRY STV_DEFAULT"
kv_insert_f16:
.text.kv_insert_f16:
[----:B------:R-:W-:Y:S01]  /*0000*/  LDC R1, c[0x0][0x37c] ;  /* 0x0000df00ff017b82 */ /* 0x000fe20000000800 */
[----:B------:R-:W0:Y:S07]  /*0010*/  S2R R7, SR_CTAID.X ;  /* 0x0000000000077919 */ /* 0x000e2e0000002500 */
[----:B------:R-:W1:Y:S01]  /*0020*/  LDC R0, c[0x0][0x3a8] ;  /* 0x0000ea00ff007b82 */ /* 0x000e620000000800 */
[----:B------:R-:W2:Y:S01]  /*0030*/  LDCU.64 UR4, c[0x0][0x3a0] ;  /* 0x00007400ff0477ac */ /* 0x000ea20008000a00 */
[----:B------:R-:W0:Y:S01]  /*0040*/  S2R R4, SR_TID.X ;  /* 0x0000000000047919 */ /* 0x000e220000002100 */
[----:B--2---:R-:W-:-:S06]  /*0050*/  UIMAD UR4, UR5, UR4, URZ ;  /* 0x00000004050472a4 */ /* 0x004fcc000f8e02ff */
[----:B-1----:R-:W-:Y:S02]  /*0060*/  IMAD R2, R0, UR4, RZ ;  /* 0x0000000400027c24 */ /* 0x002fe4000f8e02ff */
[----:B0-----:R-:W-:-:S05]  /*0070*/  IMAD R7, R7, 0x100, R4 ;  /* 0x0000010007077824 */ /* 0x001fca00078e0204 */
[----:B------:R-:W-:-:S13]  /*0080*/  ISETP.GE.AND P0, PT, R7, R2, PT ;  /* 0x000000020700720c */ /* 0x000fda0003f06270 */
[----:B------:R-:W-:Y:S05]  /*0090*/  @P0 EXIT ;  /* 0x000000000000094d */ /* 0x000fea0003800000 */
[----:B------:R-:W-:Y:S01]  /*00a0*/  IABS R5, R0 ;  /* 0x0000000000057213 */ /* 0x000fe20000000000 */
[----:B------:R-:W0:Y:S03]  /*00b0*/  LDCU.64 UR4, c[0x0][0x358] ;  /* 0x00006b00ff0477ac */ /* 0x000e260008000a00 */
[----:B------:R-:W1:Y:S01]  /*00c0*/  I2F.RP R4, R5 ;  /* 0x0000000500047306 */ /* 0x000e620000209400 */
[----:B------:R-:W2:Y:S01]  /*00d0*/  LDCU.128 UR8, c[0x0][0x380] ;  /* 0x00007000ff0877ac */ /* 0x000ea20008000c00 */
[----:B------:R-:W3:Y:S06]  /*00e0*/  LDCU UR6, c[0x0][0x3ac] ;  /* 0x00007580ff0677ac */ /* 0x000eec0008000800 */
[----:B-1----:R-:W1:Y:S02]  /*00f0*/  MUFU.RCP R4, R4 ;  /* 0x0000000400047308 */ /* 0x002e640000001000 */
[----:B-1----:R-:W-:-:S06]  /*0100*/  VIADD R2, R4, 0xffffffe ;  /* 0x0ffffffe04027836 */ /* 0x002fcc0000000000 */
[----:B------:R1:W4:Y:S02]  /*0110*/  F2I.FTZ.U32.TRUNC.NTZ R3, R2 ;  /* 0x0000000200037305 */ /* 0x000324000021f000 */
[----:B-1----:R-:W-:Y:S02]  /*0120*/  IMAD.MOV.U32 R2, RZ, RZ, RZ ;  /* 0x000000ffff027224 */ /* 0x002fe400078e00ff */
[----:B----4-:R-:W-:-:S04]  /*0130*/  IMAD.MOV R6, RZ, RZ, -R3 ;  /* 0x000000ffff067224 */ /* 0x010fc800078e0a03 */
[----:B------:R-:W-:Y:S01]  /*0140*/  IMAD R9, R6, R5, RZ ;  /* 0x0000000506097224 */ /* 0x000fe200078e02ff */
[----:B------:R-:W-:-:S03]  /*0150*/  IABS R6, R7 ;  /* 0x0000000700067213 */ /* 0x000fc60000000000 */
[----:B------:R-:W-:Y:S01]  /*0160*/  IMAD.HI.U32 R3, R3, R9, R2 ;  /* 0x0000000903037227 */ /* 0x000fe200078e0002 */
[----:B------:R-:W-:-:S04]  /*0170*/  LOP3.LUT R2, R7, R0, RZ, 0x3c, !PT ;  /* 0x0000000007027212 */ /* 0x000fc800078e3cff */
[----:B------:R-:W-:Y:S01]  /*0180*/  ISETP.GE.AND P1, PT, R2, RZ, PT ;  /* 0x000000ff0200720c */ /* 0x000fe20003f26270 */
[----:B------:R-:W-:-:S05]  /*0190*/  IMAD.HI.U32 R3, R3, R6, RZ ;  /* 0x0000000603037227 */ /* 0x000fca00078e00ff */
[----:B------:R-:W-:-:S05]  /*01a0*/  IADD3 R4, PT, PT, -R3, RZ, RZ ;  /* 0x000000ff03047210 */ /* 0x000fca0007ffe1ff */
[----:B------:R-:W-:-:S05]  /*01b0*/  IMAD R4, R5, R4, R6 ;  /* 0x0000000405047224 */ /* 0x000fca00078e0206 */
[----:B------:R-:W-:-:S13]  /*01c0*/  ISETP.GT.U32.AND P2, PT, R5, R4, PT ;  /* 0x000000040500720c */ /* 0x000fda0003f44070 */
[----:B------:R-:W-:Y:S02]  /*01d0*/  @!P2 IMAD.IADD R4, R4, 0x1, -R5 ;  /* 0x000000010404a824 */ /* 0x000fe400078e0a05 */
[----:B------:R-:W-:Y:S01]  /*01e0*/  @!P2 VIADD R3, R3, 0x1 ;  /* 0x000000010303a836 */ /* 0x000fe20000000000 */
[----:B------:R-:W-:Y:S02]  /*01f0*/  ISETP.NE.AND P2, PT, R0, RZ, PT ;  /* 0x000000ff0000720c */ /* 0x000fe40003f45270 */
[----:B------:R-:W-:Y:S02]  /*0200*/  ISETP.GE.U32.AND P0, PT, R4, R5, PT ;  /* 0x000000050400720c */ /* 0x000fe40003f06070 */
[----:B------:R-:W0:Y:S11]  /*0210*/  LDC.64 R4, c[0x0][0x3b0] ;  /* 0x0000ec00ff047b82 */ /* 0x000e360000000a00 */
[----:B------:R-:W-:-:S05]  /*0220*/  @P0 VIADD R3, R3, 0x1 ;  /* 0x0000000103030836 */ /* 0x000fca0000000000 */
[----:B------:R-:W-:-:S05]  /*0230*/  MOV R11, R3 ;  /* 0x00000003000b7202 */ /* 0x000fca0000000f00 */
[----:B------:R-:W-:Y:S01]  /*0240*/  @!P1 IMAD.MOV R11, RZ, RZ, -R11 ;  /* 0x000000ffff0b9224 */ /* 0x000fe200078e0a0b */
[----:B------:R-:W-:Y:S01]  /*0250*/  @!P2 LOP3.LUT R11, RZ, R0, RZ, 0x33, !PT ;  /* 0x00000000ff0ba212 */ /* 0x000fe200078e33ff */
[----:B0-----:R-:W4:Y:S04]  /*0260*/  LDG.E.CONSTANT R4, desc[UR4][R4.64] ;  /* 0x0000000404047981 */ /* 0x001f28000c1e9900 */
[----:B------:R-:W-:-:S04]  /*0270*/  IMAD.MOV R2, RZ, RZ, -R11 ;  /* 0x000000ffff027224 */ /* 0x000fc800078e0a0b */
[----:B------:R-:W-:-:S05]  /*0280*/  IMAD R2, R0, R2, R7 ;  /* 0x0000000200027224 */ /* 0x000fca00078e0207 */
[----:B------:R-:W-:-:S03]  /*0290*/  SHF.R.S32.HI R3, RZ, 0x1f, R2 ;  /* 0x0000001fff037819 */ /* 0x000fc60000011402 */
[----:B------:R-:W-:-:S04]  /*02a0*/  IMAD.WIDE R6, R11, R0, R2 ;  /* 0x000000000b067225 */ /* 0x000fc800078e0202 */
[C---:B------:R-:W-:Y:S01]  /*02b0*/  IMAD.SHL.U32 R8, R6.reuse, 0x2, RZ ;  /* 0x0000000206087824 */ /* 0x040fe200078e00ff */
[----:B------:R-:W-:-:S04]  /*02c0*/  SHF.L.U64.HI R9, R6, 0x1, R7 ;  /* 0x0000000106097819 */ /* 0x000fc80000010207 */
[C---:B--2---:R-:W-:Y:S02]  /*02d0*/  IADD3 R6, P0, PT, R8.reuse, UR8, RZ ;  /* 0x0000000808067c10 */ /* 0x044fe4000ff1e0ff */
[----:B------:R-:W-:Y:S02]  /*02e0*/  IADD3 R8, P1, PT, R8, UR10, RZ ;  /* 0x0000000a08087c10 */ /* 0x000fe4000ff3e0ff */
[C---:B------:R-:W-:Y:S02]  /*02f0*/  IADD3.X R7, PT, PT, R9.reuse, UR9, RZ, P0, !PT ;  /* 0x0000000909077c10 */ /* 0x040fe400087fe4ff */
[----:B------:R-:W-:Y:S01]  /*0300*/  IADD3.X R9, PT, PT, R9, UR11, RZ, P1, !PT ;  /* 0x0000000b09097c10 */ /* 0x000fe20008ffe4ff */
[----:B------:R-:W0:Y:S03]  /*0310*/  LDCU.128 UR8, c[0x0][0x390] ;  /* 0x00007200ff0877ac */ /* 0x000e260008000c00 */
[----:B------:R-:W2:Y:S04]  /*0320*/  LDG.E.U16.CONSTANT R7, desc[UR4][R6.64] ;  /* 0x0000000406077981 */ /* 0x000ea8000c1e9500 */
[----:B------:R-:W5:Y:S01]  /*0330*/  LDG.E.U16.CONSTANT R9, desc[UR4][R8.64] ;  /* 0x0000000408097981 */ /* 0x000f62000c1e9500 */
[----:B----4-:R-:W-:-:S03]  /*0340*/  SHF.R.S32.HI R5, RZ, 0x1f, R4 ;  /* 0x0000001fff057819 */ /* 0x010fc60000011404 */
[----:B---3--:R-:W-:Y:S01]  /*0350*/  IMAD.WIDE R4, R11, UR6, R4 ;  /* 0x000000060b047c25 */ /* 0x008fe2000f8e0204 */
[----:B------:R-:W-:-:S03]  /*0360*/  SHF.R.S32.HI R11, RZ, 0x1f, R0 ;  /* 0x0000001fff0b7819 */ /* 0x000fc60000011400 */
[----:B------:R-:W-:-:S04]  /*0370*/  IMAD R5, R5, R0, RZ ;  /* 0x0000000005057224 */ /* 0x000fc800078e02ff */
[C---:B------:R-:W-:Y:S02]  /*0380*/  IMAD R11, R4.reuse, R11, R5 ;  /* 0x0000000b040b7224 */ /* 0x040fe400078e0205 */
[----:B------:R-:W-:-:S05]  /*0390*/  IMAD.WIDE.U32 R4, R4, R0, R2 ;  /* 0x0000000004047225 */ /* 0x000fca00078e0002 */
[----:B------:R-:W-:Y:S01]  /*03a0*/  IADD3 R3, PT, PT, R5, R11, RZ ;  /* 0x0000000b05037210 */ /* 0x000fe20007ffe0ff */
[----:B------:R-:W-:-:S03]  /*03b0*/  IMAD.SHL.U32 R5, R4, 0x2, RZ ;  /* 0x0000000204057824 */ /* 0x000fc600078e00ff */
[----:B------:R-:W-:Y:S02]  /*03c0*/  SHF.L.U64.HI R0, R4, 0x1, R3 ;  /* 0x0000000104007819 */ /* 0x000fe40000010203 */
[C---:B0-----:R-:W-:Y:S02]  /*03d0*/  IADD3 R2, P0, PT, R5.reuse, UR8, RZ ;  /* 0x0000000805027c10 */ /* 0x041fe4000ff1e0ff */
[----:B------:R-:W-:Y:S02]  /*03e0*/  IADD3 R4, P1, PT, R5, UR10, RZ ;  /* 0x0000000a05047c10 */ /* 0x000fe4000ff3e0ff */
[C---:B------:R-:W-:Y:S02]  /*03f0*/  IADD3.X R3, PT, PT, R0.reuse, UR9, RZ, P0, !PT ;  /* 0x0000000900037c10 */ /* 0x040fe400087fe4ff */
[----:B------:R-:W-:-:S03]  /*0400*/  IADD3.X R5, PT, PT, R0, UR11, RZ, P1, !PT ;  /* 0x0000000b00057c10 */ /* 0x000fc60008ffe4ff */
[----:B--2---:R-:W-:Y:S04]  /*0410*/  STG.E.U16 desc[UR4][R2.64], R7 ;  /* 0x0000000702007986 */ /* 0x004fe8000c101504 */
[----:B-----5:R-:W-:Y:S01]  /*0420*/  STG.E.U16 desc[UR4][R4.64], R9 ;  /* 0x0000000904007986 */ /* 0x020fe2000c101504 */
[----:B------:R-:W-:Y:S05]  /*0430*/  EXIT ;  /* 0x000000000000794d */ /* 0x000fea0003800000 */
.L_x_0:
[----:B------:R-:W-:-:S00]  /*0440*/  BRA `(.L_x_0) ;  /* 0xfffffffc00fc7947 */ /* 0x000fc0000383ffff */
[----:B------:R-:W-:-:S00]  /*0450*/  NOP ;  /* 0x0000000000007918 */ /* 0x000fc00000000000 */
        /* <DEDUP_REMOVED lines=10> */
.L_x_2:


//--------------------- .text.kv_insert_f32       --------------------------
	.section	.text.kv_insert_f32,"ax",@progbits
	.align	128
        .global         kv_insert_f32
        .type           kv_insert_f32,@function
        .size           kv_insert_f32,(.L_x_3 - kv_insert_f32)
        .other          kv_insert_f32,@"STO_CUDA_ENTRY STV_DEFAULT"
kv_insert_f32:
.text.kv_insert_f32:
        /* <DEDUP_REMOVED lines=50> */
[----:B------:R-:W2:Y:S04]  /*0320*/  LDG.E.CONSTANT R7, desc[UR4][R6.64] ;  /* 0x0000000406077981 */ /* 0x000ea8000c1e9900 */
[----:B------:R-:W5:Y:S01]  /*0330*/  LDG.E.CONSTANT R9, desc[UR4][R8.64] ;  /* 0x0000000408097981 */ /* 0x000f62000c1e9900 */
        /* <DEDUP_REMOVED lines=13> */
[----:B--2---:R-:W-:Y:S04]  /*0410*/  STG.E desc[UR4][R2.64], R7 ;  /* 0x0000000702007986 */ /* 0x004fe8000c101904 */
[----:B-----5:R-:W-:Y:S01]  /*0420*/  STG.E desc[UR4][R4.64], R9 ;  /* 0x0000000904007986 */ /* 0x020fe2000c101904 */
[----:B------:R-:W-:Y:S05]  /*0430*/  EXIT ;  /* 0x000000000000794d */ /* 0x000fea0003800000 */
.L_x_1:
        /* <DEDUP_REMOVED lines=12> */
.L_x_3:


//--------------------- .nv.shared.reserved.0     --------------------------
	.section	.nv.shared.reserved.0,"aw",@nobits
	.weak		__nv_reservedSMEM_offset_0_alias
	.size		__nv_reservedSMEM_offset_0_alias, 0, 64
	.other		__nv_reservedSMEM_offset_0_alias,@"STO_CUDA_RESERVED_SHARED STV_DEFAULT"
__nv_reservedSMEM_offset_0_alias:
	.zero		0
	.zero		64


//--------------------- .nv.constant0.kv_insert_f16 --------------------------
	.section	.nv.constant0.kv_insert_f16,"a",@progbits
	.sectionflags	@""
	.align	4
.nv.constant0.kv_insert_f16:
	.zero		952


//--------------------- .nv.constant0.kv_insert_f32 --------------------------
	.section	.nv.constant0.kv_insert_f32,"a",@progbits
	.sectionflags	@""
	.align	4
.nv.constant0.kv_insert_f32:
	.zero		952


//--------------------- SYMBOLS --------------------------

	.type		.nv.reservedSmem.offset0,@object
	.size		.nv.reservedSmem.offset0,0x4
